//
// Generated by NVIDIA NVVM Compiler
//
// Compiler Build ID: CL-36424714
// Cuda compilation tools, release 13.0, V13.0.88
// Based on NVVM 20.0.0
//

.version 9.0
.target sm_100
.address_size 64


.func _Z18mergeSortRecursivePiS_ii(
	.param .b64 _Z18mergeSortRecursivePiS_ii_param_0,
	.param .b64 _Z18mergeSortRecursivePiS_ii_param_1,
	.param .b32 _Z18mergeSortRecursivePiS_ii_param_2,
	.param .b32 _Z18mergeSortRecursivePiS_ii_param_3
)
{
	.reg .pred 	%p<24>;
	.reg .b32 	%r<128>;
	.reg .b64 	%rd<37>;

	ld.param.u64 	%rd5, [_Z18mergeSortRecursivePiS_ii_param_0];
	ld.param.u64 	%rd6, [_Z18mergeSortRecursivePiS_ii_param_1];
	ld.param.u32 	%r122, [_Z18mergeSortRecursivePiS_ii_param_2];
	ld.param.u32 	%r70, [_Z18mergeSortRecursivePiS_ii_param_3];
	cvta.to.global.u64 	%rd1, %rd6;
	cvta.to.global.u64 	%rd2, %rd5;
	setp.le.s32 	%p1, %r70, %r122;
	@%p1 bra 	$L__BB0_27;
	sub.s32 	%r1, %r70, %r122;
	shr.u32 	%r71, %r1, 31;
	add.s32 	%r72, %r1, %r71;
	shr.s32 	%r2, %r72, 1;
	add.s32 	%r3, %r2, %r122;
	{ // callseq 0, 0
	.param .b64 param0;
	st.param.b64 	[param0], %rd5;
	.param .b64 param1;
	st.param.b64 	[param1], %rd6;
	.param .b32 param2;
	st.param.b32 	[param2], %r122;
	.param .b32 param3;
	st.param.b32 	[param3], %r3;
	call.uni 
	_Z18mergeSortRecursivePiS_ii, 
	(
	param0, 
	param1, 
	param2, 
	param3
	);
	} // callseq 0
	add.s32 	%r4, %r3, 1;
	{ // callseq 1, 0
	.param .b64 param0;
	st.param.b64 	[param0], %rd5;
	.param .b64 param1;
	st.param.b64 	[param1], %rd6;
	.param .b32 param2;
	st.param.b32 	[param2], %r4;
	.param .b32 param3;
	st.param.b32 	[param3], %r70;
	call.uni 
	_Z18mergeSortRecursivePiS_ii, 
	(
	param0, 
	param1, 
	param2, 
	param3
	);
	} // callseq 1
	setp.lt.s32 	%p2, %r1, -1;
	setp.ge.s32 	%p3, %r3, %r70;
	or.pred  	%p4, %p2, %p3;
	mov.u32 	%r100, %r122;
	mov.u32 	%r101, %r4;
	mov.u32 	%r111, %r122;
	@%p4 bra 	$L__BB0_2;
	bra.uni 	$L__BB0_15;
$L__BB0_2:
	setp.lt.s32 	%p9, %r3, %r100;
	@%p9 bra 	$L__BB0_9;
	sub.s32 	%r74, %r4, %r100;
	and.b32  	%r8, %r74, 3;
	setp.eq.s32 	%p10, %r8, 0;
	mov.u32 	%r107, %r100;
	@%p10 bra 	$L__BB0_6;
	neg.s32 	%r103, %r8;
	mov.u32 	%r107, %r100;
$L__BB0_5:
	.pragma "nounroll";
	mul.wide.s32 	%rd15, %r111, 4;
	add.s64 	%rd16, %rd1, %rd15;
	mul.wide.s32 	%rd17, %r107, 4;
	add.s64 	%rd18, %rd2, %rd17;
	add.s32 	%r107, %r107, 1;
	ld.global.u32 	%r75, [%rd18];
	add.s32 	%r111, %r111, 1;
	st.global.u32 	[%rd16], %r75;
	add.s32 	%r103, %r103, 1;
	setp.ne.s32 	%p11, %r103, 0;
	@%p11 bra 	$L__BB0_5;
$L__BB0_6:
	sub.s32 	%r76, %r3, %r100;
	setp.lt.u32 	%p12, %r76, 3;
	@%p12 bra 	$L__BB0_9;
	add.s64 	%rd3, %rd1, 8;
	sub.s32 	%r77, %r107, %r2;
	sub.s32 	%r118, %r77, %r122;
	add.s32 	%r117, %r107, -1;
$L__BB0_8:
	mul.wide.s32 	%rd19, %r111, 4;
	add.s64 	%rd20, %rd3, %rd19;
	add.s32 	%r78, %r117, 1;
	mul.wide.s32 	%rd21, %r78, 4;
	add.s64 	%rd22, %rd2, %rd21;
	ld.global.u32 	%r79, [%rd22];
	st.global.u32 	[%rd20+-8], %r79;
	ld.global.u32 	%r80, [%rd22+4];
	st.global.u32 	[%rd20+-4], %r80;
	ld.global.u32 	%r81, [%rd22+8];
	st.global.u32 	[%rd20], %r81;
	ld.global.u32 	%r82, [%rd22+12];
	add.s32 	%r111, %r111, 4;
	st.global.u32 	[%rd20+4], %r82;
	add.s32 	%r118, %r118, 4;
	add.s32 	%r117, %r117, 4;
	setp.eq.s32 	%p13, %r118, 1;
	@%p13 bra 	$L__BB0_9;
	bra.uni 	$L__BB0_8;
$L__BB0_9:
	setp.lt.s32 	%p14, %r70, %r101;
	@%p14 bra 	$L__BB0_20;
	sub.s32 	%r83, %r70, %r101;
	add.s32 	%r84, %r83, 1;
	and.b32  	%r32, %r84, 3;
	setp.eq.s32 	%p15, %r32, 0;
	@%p15 bra 	$L__BB0_13;
	neg.s32 	%r112, %r32;
$L__BB0_12:
	.pragma "nounroll";
	mul.wide.s32 	%rd23, %r111, 4;
	add.s64 	%rd24, %rd1, %rd23;
	mul.wide.s32 	%rd25, %r101, 4;
	add.s64 	%rd26, %rd2, %rd25;
	add.s32 	%r101, %r101, 1;
	ld.global.u32 	%r85, [%rd26];
	add.s32 	%r111, %r111, 1;
	st.global.u32 	[%rd24], %r85;
	add.s32 	%r112, %r112, 1;
	setp.ne.s32 	%p16, %r112, 0;
	@%p16 bra 	$L__BB0_12;
$L__BB0_13:
	setp.lt.u32 	%p17, %r83, 3;
	@%p17 bra 	$L__BB0_20;
	add.s64 	%rd4, %rd1, 8;
	sub.s32 	%r124, %r101, %r70;
	add.s32 	%r123, %r101, -1;
	bra.uni 	$L__BB0_19;
$L__BB0_15:
	mul.wide.s32 	%rd7, %r100, 4;
	add.s64 	%rd8, %rd2, %rd7;
	ld.global.u32 	%r24, [%rd8];
	mul.wide.s32 	%rd9, %r101, 4;
	add.s64 	%rd10, %rd2, %rd9;
	ld.global.u32 	%r25, [%rd10];
	setp.gt.s32 	%p5, %r24, %r25;
	@%p5 bra 	$L__BB0_17;
	add.s32 	%r100, %r100, 1;
	mul.wide.s32 	%rd11, %r111, 4;
	add.s64 	%rd12, %rd1, %rd11;
	st.global.u32 	[%rd12], %r24;
	bra.uni 	$L__BB0_18;
$L__BB0_17:
	add.s32 	%r101, %r101, 1;
	mul.wide.s32 	%rd13, %r111, 4;
	add.s64 	%rd14, %rd1, %rd13;
	st.global.u32 	[%rd14], %r25;
$L__BB0_18:
	add.s32 	%r111, %r111, 1;
	setp.le.s32 	%p6, %r100, %r3;
	setp.le.s32 	%p7, %r101, %r70;
	and.pred  	%p8, %p6, %p7;
	@%p8 bra 	$L__BB0_15;
	bra.uni 	$L__BB0_2;
$L__BB0_19:
	mul.wide.s32 	%rd27, %r111, 4;
	add.s64 	%rd28, %rd4, %rd27;
	add.s32 	%r87, %r123, 1;
	mul.wide.s32 	%rd29, %r87, 4;
	add.s64 	%rd30, %rd2, %rd29;
	ld.global.u32 	%r88, [%rd30];
	st.global.u32 	[%rd28+-8], %r88;
	ld.global.u32 	%r89, [%rd30+4];
	st.global.u32 	[%rd28+-4], %r89;
	ld.global.u32 	%r90, [%rd30+8];
	st.global.u32 	[%rd28], %r90;
	ld.global.u32 	%r91, [%rd30+12];
	add.s32 	%r111, %r111, 4;
	st.global.u32 	[%rd28+4], %r91;
	add.s32 	%r124, %r124, 4;
	add.s32 	%r123, %r123, 4;
	setp.eq.s32 	%p18, %r124, 1;
	@%p18 bra 	$L__BB0_20;
	bra.uni 	$L__BB0_19;
$L__BB0_20:
	setp.lt.s32 	%p19, %r70, %r122;
	@%p19 bra 	$L__BB0_27;
	add.s32 	%r93, %r1, 1;
	and.b32  	%r50, %r93, 3;
	setp.eq.s32 	%p20, %r50, 0;
	@%p20 bra 	$L__BB0_24;
	neg.s32 	%r120, %r50;
$L__BB0_23:
	.pragma "nounroll";
	mul.wide.s32 	%rd31, %r122, 4;
	add.s64 	%rd32, %rd2, %rd31;
	add.s64 	%rd33, %rd1, %rd31;
	ld.global.u32 	%r94, [%rd33];
	st.global.u32 	[%rd32], %r94;
	add.s32 	%r122, %r122, 1;
	add.s32 	%r120, %r120, 1;
	setp.ne.s32 	%p21, %r120, 0;
	@%p21 bra 	$L__BB0_23;
$L__BB0_24:
	setp.lt.u32 	%p22, %r1, 3;
	@%p22 bra 	$L__BB0_27;
	sub.s32 	%r127, %r122, %r70;
	add.s32 	%r126, %r122, -1;
$L__BB0_26:
	add.s32 	%r95, %r126, 1;
	mul.wide.s32 	%rd34, %r95, 4;
	add.s64 	%rd35, %rd1, %rd34;
	ld.global.u32 	%r96, [%rd35];
	add.s64 	%rd36, %rd2, %rd34;
	st.global.u32 	[%rd36], %r96;
	ld.global.u32 	%r97, [%rd35+4];
	st.global.u32 	[%rd36+4], %r97;
	ld.global.u32 	%r98, [%rd35+8];
	st.global.u32 	[%rd36+8], %r98;
	ld.global.u32 	%r99, [%rd35+12];
	st.global.u32 	[%rd36+12], %r99;
	add.s32 	%r127, %r127, 4;
	add.s32 	%r126, %r126, 4;
	setp.ne.s32 	%p23, %r127, 1;
	@%p23 bra 	$L__BB0_26;
$L__BB0_27:
	ret;

}
	// .globl	_Z9mergeSortPiS_i
.visible .entry _Z9mergeSortPiS_i(
	.param .u64 .ptr .align 1 _Z9mergeSortPiS_i_param_0,
	.param .u64 .ptr .align 1 _Z9mergeSortPiS_i_param_1,
	.param .u32 _Z9mergeSortPiS_i_param_2
)
{
	.reg .b32 	%r<3>;
	.reg .b64 	%rd<3>;

	ld.param.u64 	%rd1, [_Z9mergeSortPiS_i_param_0];
	ld.param.u64 	%rd2, [_Z9mergeSortPiS_i_param_1];
	ld.param.u32 	%r1, [_Z9mergeSortPiS_i_param_2];
	add.s32 	%r2, %r1, -1;
	{ // callseq 2, 0
	.param .b64 param0;
	st.param.b64 	[param0], %rd1;
	.param .b64 param1;
	st.param.b64 	[param1], %rd2;
	.param .b32 param2;
	st.param.b32 	[param2], 0;
	.param .b32 param3;
	st.param.b32 	[param3], %r2;
	call.uni 
	_Z18mergeSortRecursivePiS_ii, 
	(
	param0, 
	param1, 
	param2, 
	param3
	);
	} // callseq 2
	ret;

}


// ===== COMPILED SASS (sm_100) =====

	.target	sm_100

	.elftype	@"ET_EXEC"


//--------------------- .note.nv.tkinfo           --------------------------
	.section	.note.nv.tkinfo,"",@"SHT_NOTE"
	.sectionflags	@"SHF_NOTE_NV_TKINFO"
	.tkinfo
        /*0018*/ 	.word	0x00000002
        /*0030*/ 	.string	""
        /*0030*/ 	.string	"ptxas"
        /*0030*/ 	.string	"Cuda compilation tools, release 13.0, V13.0.88"
        /*0030*/ 	.string	"Build cuda_13.0.r13.0/compiler.36424714_0"
        /*0030*/ 	.string	"-arch sm_100 -m 64 "



//--------------------- .note.nv.cuinfo           --------------------------
	.section	.note.nv.cuinfo,"",@"SHT_NOTE"
	.sectionflags	@"SHF_NOTE_NV_CUINFO"
        /*0018*/ 	.short	0x0002
        /*001a*/ 	.short	0x0064
        /*001c*/ 	.short	0x0082
	.zero		2


//--------------------- .nv.info                  --------------------------
	.section	.nv.info,"",@"SHT_CUDA_INFO"
	.align	4


	//----- nvinfo : EIATTR_REGCOUNT
	.align		4
        /*0000*/ 	.byte	0x04, 0x2f
        /*0002*/ 	.short	(.L_1 - .L_0)
	.align		4
.L_0:
        /*0004*/ 	.word	index@(_Z9mergeSortPiS_i)
        /*0008*/ 	.word	0x00000020


	//----- nvinfo : EIATTR_FRAME_SIZE
	.align		4
.L_1:
        /*000c*/ 	.byte	0x04, 0x11
        /*000e*/ 	.short	(.L_3 - .L_2)
	.align		4
.L_2:
        /*0010*/ 	.word	index@($_Z9mergeSortPiS_i$_Z18mergeSortRecursivePiS_ii)
        /*0014*/ 	.word	0x00000000


	//----- nvinfo : EIATTR_FRAME_SIZE
	.align		4
.L_3:
        /*0018*/ 	.byte	0x04, 0x11
        /*001a*/ 	.short	(.L_5 - .L_4)
	.align		4
.L_4:
        /*001c*/ 	.word	index@(_Z9mergeSortPiS_i)
        /*0020*/ 	.word	0x00000000


	//----- nvinfo : EIATTR_MIN_STACK_SIZE
	.align		4
.L_5:
        /*0024*/ 	.byte	0x04, 0x12
        /*0026*/ 	.short	(.L_7 - .L_6)
	.align		4
.L_6:
        /*0028*/ 	.word	index@(_Z9mergeSortPiS_i)
        /*002c*/ 	.word	0x00000000
.L_7:


//--------------------- .nv.compat                --------------------------
	.section	.nv.compat,"",@"SHT_CUDA_COMPAT_INFO"
	.align	4
        /*0000*/ 	.byte	0x02, 0x09, 0x00, 0x00, 0x02, 0x02, 0x01, 0x00, 0x02, 0x05, 0x05, 0x00, 0x03, 0x07, 0x01, 0x01
        /*0010*/ 	.byte	0x02, 0x03, 0x00, 0x00, 0x02, 0x06, 0x01, 0x00, 0x04, 0x0b, 0x08, 0x00, 0x09, 0x00, 0x00, 0x00
        /*0020*/ 	.byte	0x00, 0x00, 0x00, 0x00


//--------------------- .nv.info._Z9mergeSortPiS_i --------------------------
	.section	.nv.info._Z9mergeSortPiS_i,"",@"SHT_CUDA_INFO"
	.sectionflags	@""
	.align	4


	//----- nvinfo : EIATTR_CUDA_API_VERSION
	.align		4
        /*0000*/ 	.byte	0x04, 0x37
        /*0002*/ 	.short	(.L_9 - .L_8)
.L_8:
        /*0004*/ 	.word	0x00000082


	//----- nvinfo : EIATTR_KPARAM_INFO
	.align		4
.L_9:
        /*0008*/ 	.byte	0x04, 0x17
        /*000a*/ 	.short	(.L_11 - .L_10)
.L_10:
        /*000c*/ 	.word	0x00000000
        /*0010*/ 	.short	0x0002
        /*0012*/ 	.short	0x0010
        /*0014*/ 	.byte	0x00, 0xf0, 0x11, 0x00


	//----- nvinfo : EIATTR_KPARAM_INFO
	.align		4
.L_11:
        /*0018*/ 	.byte	0x04, 0x17
        /*001a*/ 	.short	(.L_13 - .L_12)
.L_12:
        /*001c*/ 	.word	0x00000000
        /*0020*/ 	.short	0x0001
        /*0022*/ 	.short	0x0008
        /*0024*/ 	.byte	0x00, 0xf5, 0x21, 0x00


	//----- nvinfo : EIATTR_KPARAM_INFO
	.align		4
.L_13:
        /*0028*/ 	.byte	0x04, 0x17
        /*002a*/ 	.short	(.L_15 - .L_14)
.L_14:
        /*002c*/ 	.word	0x00000000
        /*0030*/ 	.short	0x0000
        /*0032*/ 	.short	0x0000
        /*0034*/ 	.byte	0x00, 0xf5, 0x21, 0x00


	//----- nvinfo : EIATTR_SPARSE_MMA_MASK
	.align		4
.L_15:
        /*0038*/ 	.byte	0x03, 0x50
        /*003a*/ 	.short	0x0000


	//----- nvinfo : EIATTR_MAXREG_COUNT
	.align		4
        /*003c*/ 	.byte	0x03, 0x1b
        /*003e*/ 	.short	0x00ff


	//----- nvinfo : EIATTR_MERCURY_ISA_VERSION
	.align		4
        /*0040*/ 	.byte	0x03, 0x5f
        /*0042*/ 	.short	0x0101


	//----- nvinfo : EIATTR_VRC_CTA_INIT_COUNT
	.align		4
        /*0044*/ 	.byte	0x02, 0x4a
	.zero		1
	.zero		1


	//----- nvinfo : EIATTR_EXIT_INSTR_OFFSETS
	.align		4
        /*0048*/ 	.byte	0x04, 0x1c
        /*004a*/ 	.short	(.L_17 - .L_16)


	//   ....[0]....
.L_16:
        /*004c*/ 	.word	0x000000e0


	//----- nvinfo : EIATTR_CRS_STACK_SIZE
	.align		4
.L_17:
        /*0050*/ 	.byte	0x04, 0x1e
        /*0052*/ 	.short	(.L_19 - .L_18)
.L_18:
        /*0054*/ 	.word	0x00000000


	//----- nvinfo : EIATTR_CBANK_PARAM_SIZE
	.align		4
.L_19:
        /*0058*/ 	.byte	0x03, 0x19
        /*005a*/ 	.short	0x0014


	//----- nvinfo : EIATTR_PARAM_CBANK
	.align		4
        /*005c*/ 	.byte	0x04, 0x0a
        /*005e*/ 	.short	(.L_21 - .L_20)
	.align		4
.L_20:
        /*0060*/ 	.word	index@(.nv.constant0._Z9mergeSortPiS_i)
        /*0064*/ 	.short	0x0380
        /*0066*/ 	.short	0x0014


	//----- nvinfo : EIATTR_SW_WAR
	.align		4
.L_21:
        /*0068*/ 	.byte	0x04, 0x36
        /*006a*/ 	.short	(.L_23 - .L_22)
.L_22:
        /*006c*/ 	.word	0x00000008
.L_23:


//--------------------- .nv.callgraph             --------------------------
	.section	.nv.callgraph,"",@"SHT_CUDA_CALLGRAPH"
	.align	4
	.sectionentsize	8
	.align		4
        /*0000*/ 	.word	0x00000000
	.align		4
        /*0004*/ 	.word	0xffffffff
	.align		4
        /*0008*/ 	.word	0x00000000
	.align		4
        /*000c*/ 	.word	0xfffffffe
	.align		4
        /*0010*/ 	.word	0x00000000
	.align		4
        /*0014*/ 	.word	0xfffffffd
	.align		4
        /*0018*/ 	.word	0x00000000
	.align		4
        /*001c*/ 	.word	0xfffffffc


//--------------------- .text._Z9mergeSortPiS_i   --------------------------
	.section	.text._Z9mergeSortPiS_i,"ax",@progbits
	.align	128
        .global         _Z9mergeSortPiS_i
        .type           _Z9mergeSortPiS_i,@function
        .size           _Z9mergeSortPiS_i,(.L_x_22 - _Z9mergeSortPiS_i)
        .other          _Z9mergeSortPiS_i,@"STO_CUDA_ENTRY STV_DEFAULT"
_Z9mergeSortPiS_i:
.text._Z9mergeSortPiS_i:
[----:B------:R-:W0:Y:S01]  /*0000*/  LDC R1, c[0x0][0x37c] ;  /* 0x0000df00ff017b82 */ /* 0x000e220000000800 */
[----:B------:R-:W1:Y:S01]  /*0010*/  LDCU UR4, c[0x0][0x390] ;  /* 0x00007200ff0477ac */ /* 0x000e620008000800 */
[----:B------:R-:W-:Y:S01]  /*0020*/  HFMA2 R8, -RZ, RZ, 0, 0 ;  /* 0x00000000ff087431 */ /* 0x000fe200000001ff */
[----:B------:R-:W-:Y:S01]  /*0030*/  MOV R20, 0xe0 ;  /* 0x000000e000147802 */ /* 0x000fe20000000f00 */
[----:B------:R-:W-:Y:S01]  /*0040*/  IMAD.MOV.U32 R21, RZ, RZ, 0x0 ;  /* 0x00000000ff157424 */ /* 0x000fe200078e00ff */
[----:B------:R-:W2:Y:S01]  /*0050*/  LDCU.64 UR6, c[0x0][0x380] ;  /* 0x00007000ff0677ac */ /* 0x000ea20008000a00 */
[----:B------:R-:W3:Y:S01]  /*0060*/  LDCU.64 UR8, c[0x0][0x388] ;  /* 0x00007100ff0877ac */ /* 0x000ee20008000a00 */
[----:B-1----:R-:W-:Y:S01]  /*0070*/  UIADD3 UR4, UPT, UPT, UR4, -0x1, URZ ;  /* 0xffffffff04047890 */ /* 0x002fe2000fffe0ff */
[----:B--2---:R-:W-:Y:S02]  /*0080*/  IMAD.U32 R4, RZ, RZ, UR6 ;  /* 0x00000006ff047e24 */ /* 0x004fe4000f8e00ff */
[----:B------:R-:W-:-:S02]  /*0090*/  IMAD.U32 R5, RZ, RZ, UR7 ;  /* 0x00000007ff057e24 */ /* 0x000fc4000f8e00ff */
[----:B---3--:R-:W-:Y:S02]  /*00a0*/  IMAD.U32 R6, RZ, RZ, UR8 ;  /* 0x00000008ff067e24 */ /* 0x008fe4000f8e00ff */
[----:B------:R-:W-:Y:S02]  /*00b0*/  IMAD.U32 R7, RZ, RZ, UR9 ;  /* 0x00000009ff077e24 */ /* 0x000fe4000f8e00ff */
[----:B------:R-:W-:-:S07]  /*00c0*/  IMAD.U32 R9, RZ, RZ, UR4 ;  /* 0x00000004ff097e24 */ /* 0x000fce000f8e00ff */
[----:B0-----:R-:W-:Y:S05]  /*00d0*/  CALL.REL.NOINC `($_Z9mergeSortPiS_i$_Z18mergeSortRecursivePiS_ii) ;  /* 0x0000000000047944 */ /* 0x001fea0003c00000 */
[----:B------:R-:W-:Y:S05]  /*00e0*/  EXIT ;  /* 0x000000000000794d */ /* 0x000fea0003800000 */
        .type           $_Z9mergeSortPiS_i$_Z18mergeSortRecursivePiS_ii,@function
        .size           $_Z9mergeSortPiS_i$_Z18mergeSortRecursivePiS_ii,(.L_x_22 - $_Z9mergeSortPiS_i$_Z18mergeSortRecursivePiS_ii)
$_Z9mergeSortPiS_i$_Z18mergeSortRecursivePiS_ii:
[----:B------:R-:W-:-:S05]  /*00f0*/  VIADD R1, R1, 0xffffffc8 ;  /* 0xffffffc801017836 */ /* 0x000fca0000000000 */
[----:B------:R-:W-:Y:S04]  /*0100*/  STL [R1+0x34], R29 ;  /* 0x0000341d01007387 */ /* 0x000fe80000100800 */
[----:B------:R0:W-:Y:S04]  /*0110*/  STL [R1+0x30], R27 ;  /* 0x0000301b01007387 */ /* 0x0001e80000100800 */
[----:B------:R1:W-:Y:S04]  /*0120*/  STL [R1+0x2c], R26 ;  /* 0x00002c1a01007387 */ /* 0x0003e80000100800 */
[----:B------:R2:W-:Y:S01]  /*0130*/  STL [R1+0x28], R25 ;  /* 0x0000281901007387 */ /* 0x0005e20000100800 */
[----:B0-----:R-:W-:-:S03]  /*0140*/  MOV R27, R7 ;  /* 0x00000007001b7202 */ /* 0x001fc60000000f00 */
[----:B------:R0:W-:Y:S01]  /*0150*/  STL [R1+0x24], R24 ;  /* 0x0000241801007387 */ /* 0x0001e20000100800 */
[----:B-1----:R-:W-:-:S03]  /*0160*/  IMAD.MOV.U32 R26, RZ, RZ, R6 ;  /* 0x000000ffff1a7224 */ /* 0x002fc600078e0006 */
[----:B------:R1:W-:Y:S01]  /*0170*/  STL [R1+0x20], R23 ;  /* 0x0000201701007387 */ /* 0x0003e20000100800 */
[----:B--2---:R-:W-:-:S03]  /*0180*/  IMAD.MOV.U32 R25, RZ, RZ, R5 ;  /* 0x000000ffff197224 */ /* 0x004fc600078e0005 */
[----:B------:R-:W-:Y:S01]  /*0190*/  STL [R1+0x1c], R22 ;  /* 0x00001c1601007387 */ /* 0x000fe20000100800 */
[----:B0-----:R-:W-:-:S03]  /*01a0*/  IMAD.MOV.U32 R24, RZ, RZ, R4 ;  /* 0x000000ffff187224 */ /* 0x001fc600078e0004 */
[----:B------:R-:W-:Y:S01]  /*01b0*/  STL [R1+0x18], R21 ;  /* 0x0000181501007387 */ /* 0x000fe20000100800 */
[----:B-1----:R-:W0:Y:S05]  /*01c0*/  BMOV.32.CLEAR R23, B6 ;  /* 0x0000000006177355 */ /* 0x002e2a0000100000 */
[----:B------:R-:W-:Y:S01]  /*01d0*/  STL [R1+0x14], R20 ;  /* 0x0000141401007387 */ /* 0x000fe20000100800 */
[----:B------:R-:W-:Y:S03]  /*01e0*/  BSSY.RECONVERGENT B6, `(.L_x_0) ;  /* 0x00000cb000067945 */ /* 0x000fe60003800200 */
[----:B------:R1:W-:Y:S04]  /*01f0*/  STL [R1+0x10], R19 ;  /* 0x0000101301007387 */ /* 0x0003e80000100800 */
[----:B------:R2:W-:Y:S04]  /*0200*/  STL [R1+0xc], R18 ;  /* 0x00000c1201007387 */ /* 0x0005e80000100800 */
[----:B------:R2:W-:Y:S01]  /*0210*/  STL [R1+0x8], R17 ;  /* 0x0000081101007387 */ /* 0x0005e20000100800 */
[----:B-1----:R-:W-:-:S03]  /*0220*/  IMAD.MOV.U32 R19, RZ, RZ, R9 ;  /* 0x000000ffff137224 */ /* 0x002fc600078e0009 */
[----:B------:R2:W-:Y:S04]  /*0230*/  STL [R1+0x4], R16 ;  /* 0x0000041001007387 */ /* 0x0005e80000100800 */
[----:B------:R2:W-:Y:S01]  /*0240*/  STL [R1], R2 ;  /* 0x0000000201007387 */ /* 0x0005e20000100800 */
[-C--:B------:R-:W-:Y:S02]  /*0250*/  ISETP.GT.AND P0, PT, R19, R8.reuse, PT ;  /* 0x000000081300720c */ /* 0x080fe40003f04270 */
[----:B------:R-:W-:-:S11]  /*0260*/  MOV R22, R8 ;  /* 0x0000000800167202 */ /* 0x000fd60000000f00 */
[----:B0-2---:R-:W-:Y:S05]  /*0270*/  @!P0 BRA `(.L_x_1) ;  /* 0x0000000c00048947 */ /* 0x005fea0003800000 */
[----:B------:R-:W-:Y:S01]  /*0280*/  IMAD.IADD R18, R19, 0x1, -R22 ;  /* 0x0000000113127824 */ /* 0x000fe200078e0a16 */
[----:B------:R-:W-:Y:S01]  /*0290*/  MOV R20, 0x350 ;  /* 0x0000035000147802 */ /* 0x000fe20000000f00 */
[----:B------:R-:W-:Y:S02]  /*02a0*/  IMAD.MOV.U32 R4, RZ, RZ, R24 ;  /* 0x000000ffff047224 */ /* 0x000fe400078e0018 */
[----:B------:R-:W-:Y:S01]  /*02b0*/  IMAD.MOV.U32 R5, RZ, RZ, R25 ;  /* 0x000000ffff057224 */ /* 0x000fe200078e0019 */
[----:B------:R-:W-:Y:S01]  /*02c0*/  LEA.HI R17, R18, R18, RZ, 0x1 ;  /* 0x0000001212117211 */ /* 0x000fe200078f08ff */
[----:B------:R-:W-:Y:S02]  /*02d0*/  IMAD.MOV.U32 R6, RZ, RZ, R26 ;  /* 0x000000ffff067224 */ /* 0x000fe400078e001a */
[----:B------:R-:W-:Y:S01]  /*02e0*/  IMAD.MOV.U32 R7, RZ, RZ, R27 ;  /* 0x000000ffff077224 */ /* 0x000fe200078e001b */
[----:B------:R-:W-:Y:S01]  /*02f0*/  SHF.R.S32.HI R17, RZ, 0x1, R17 ;  /* 0x00000001ff117819 */ /* 0x000fe20000011411 */
[----:B------:R-:W-:-:S02]  /*0300*/  IMAD.MOV.U32 R8, RZ, RZ, R22 ;  /* 0x000000ffff087224 */ /* 0x000fc400078e0016 */
[----:B------:R-:W-:Y:S01]  /*0310*/  IMAD.MOV.U32 R21, RZ, RZ, 0x0 ;  /* 0x00000000ff157424 */ /* 0x000fe200078e00ff */
[----:B------:R-:W-:-:S04]  /*0320*/  IADD3 R16, PT, PT, R22, R17, RZ ;  /* 0x0000001116107210 */ /* 0x000fc80007ffe0ff */
[----:B------:R-:W-:-:S07]  /*0330*/  MOV R9, R16 ;  /* 0x0000001000097202 */ /* 0x000fce0000000f00 */
[----:B------:R-:W-:Y:S05]  /*0340*/  CALL.REL.NOINC `($_Z9mergeSortPiS_i$_Z18mergeSortRecursivePiS_ii) ;  /* 0xfffffffc00687944 */ /* 0x000fea0003c3ffff */
[----:B------:R-:W-:Y:S01]  /*0350*/  VIADD R2, R16, 0x1 ;  /* 0x0000000110027836 */ /* 0x000fe20000000000 */
[----:B------:R-:W-:Y:S01]  /*0360*/  MOV R5, R25 ;  /* 0x0000001900057202 */ /* 0x000fe20000000f00 */
[----:B------:R-:W-:Y:S01]  /*0370*/  IMAD.MOV.U32 R4, RZ, RZ, R24 ;  /* 0x000000ffff047224 */ /* 0x000fe200078e0018 */
[----:B------:R-:W-:Y:S01]  /*0380*/  MOV R20, 0x3f0 ;  /* 0x000003f000147802 */ /* 0x000fe20000000f00 */
[----:B------:R-:W-:Y:S01]  /*0390*/  IMAD.MOV.U32 R6, RZ, RZ, R26 ;  /* 0x000000ffff067224 */ /* 0x000fe200078e001a */
[----:B------:R-:W-:Y:S01]  /*03a0*/  MOV R8, R2 ;  /* 0x0000000200087202 */ /* 0x000fe20000000f00 */
[----:B------:R-:W-:Y:S02]  /*03b0*/  IMAD.MOV.U32 R7, RZ, RZ, R27 ;  /* 0x000000ffff077224 */ /* 0x000fe400078e001b */
[----:B------:R-:W-:Y:S02]  /*03c0*/  IMAD.MOV.U32 R9, RZ, RZ, R19 ;  /* 0x000000ffff097224 */ /* 0x000fe400078e0013 */
[----:B------:R-:W-:-:S07]  /*03d0*/  IMAD.MOV.U32 R21, RZ, RZ, 0x0 ;  /* 0x00000000ff157424 */ /* 0x000fce00078e00ff */
[----:B------:R-:W-:Y:S05]  /*03e0*/  CALL.REL.NOINC `($_Z9mergeSortPiS_i$_Z18mergeSortRecursivePiS_ii) ;  /* 0xfffffffc00407944 */ /* 0x000fea0003c3ffff */
[----:B------:R-:W0:Y:S01]  /*03f0*/  LDC.64 R8, c[0x0][0x358] ;  /* 0x0000d600ff087b82 */ /* 0x000e220000000a00 */
[----:B------:R-:W-:Y:S01]  /*0400*/  ISETP.GE.AND P0, PT, R16, R19, PT ;  /* 0x000000131000720c */ /* 0x000fe20003f06270 */
[----:B------:R-:W-:Y:S01]  /*0410*/  BSSY.RECONVERGENT B0, `(.L_x_2) ;  /* 0x000001c000007945 */ /* 0x000fe20003800200 */
[----:B------:R-:W-:Y:S01]  /*0420*/  IMAD.MOV.U32 R13, RZ, RZ, R22 ;  /* 0x000000ffff0d7224 */ /* 0x000fe200078e0016 */
[----:B------:R-:W-:Y:S01]  /*0430*/  MOV R3, R22 ;  /* 0x0000001600037202 */ /* 0x000fe20000000f00 */
[----:B------:R-:W-:Y:S01]  /*0440*/  IMAD.MOV.U32 R0, RZ, RZ, R2 ;  /* 0x000000ffff007224 */ /* 0x000fe200078e0002 */
[----:B------:R-:W-:-:S13]  /*0450*/  ISETP.LT.OR P0, PT, R18, -0x1, P0 ;  /* 0xffffffff1200780c */ /* 0x000fda0000701670 */
[----:B------:R-:W-:Y:S05]  /*0460*/  @P0 BRA `(.L_x_3) ;  /* 0x0000000000580947 */ /* 0x000fea0003800000 */
.L_x_4:
[C---:B0-----:R-:W-:Y:S01]  /*0470*/  R2UR UR4, R8.reuse ;  /* 0x00000000080472ca */ /* 0x041fe200000e0000 */
[--C-:B------:R-:W-:Y:S01]  /*0480*/  IMAD.WIDE R4, R13, 0x4, R24.reuse ;  /* 0x000000040d047825 */ /* 0x100fe200078e0218 */
[C---:B------:R-:W-:Y:S02]  /*0490*/  R2UR UR5, R9.reuse ;  /* 0x00000000090572ca */ /* 0x040fe400000e0000 */
[----:B------:R-:W-:Y:S01]  /*04a0*/  R2UR UR6, R8 ;  /* 0x00000000080672ca */ /* 0x000fe200000e0000 */
[----:B------:R-:W-:Y:S01]  /*04b0*/  IMAD.WIDE R6, R0, 0x4, R24 ;  /* 0x0000000400067825 */ /* 0x000fe200078e0218 */
[----:B------:R-:W-:-:S09]  /*04c0*/  R2UR UR7, R9 ;  /* 0x00000000090772ca */ /* 0x000fd200000e0000 */
[----:B------:R-:W2:Y:S04]  /*04d0*/  LDG.E R5, desc[UR4][R4.64] ;  /* 0x0000000404057981 */ /* 0x000ea8000c1e1900 */
[----:B------:R-:W2:Y:S01]  /*04e0*/  LDG.E R6, desc[UR6][R6.64] ;  /* 0x0000000606067981 */ /* 0x000ea2000c1e1900 */
[----:B------:R-:W-:-:S04]  /*04f0*/  IMAD.WIDE R10, R3, 0x4, R26 ;  /* 0x00000004030a7825 */ /* 0x000fc800078e021a */
[----:B------:R-:W-:Y:S01]  /*0500*/  VIADD R3, R3, 0x1 ;  /* 0x0000000103037836 */ /* 0x000fe20000000000 */
[----:B--2---:R-:W-:-:S13]  /*0510*/  ISETP.GT.AND P0, PT, R5, R6, PT ;  /* 0x000000060500720c */ /* 0x004fda0003f04270 */
[----:B------:R-:W-:Y:S01]  /*0520*/  @!P0 R2UR UR4, R8 ;  /* 0x00000000080482ca */ /* 0x000fe200000e0000 */
[----:B------:R-:W-:Y:S01]  /*0530*/  @P0 VIADD R0, R0, 0x1 ;  /* 0x0000000100000836 */ /* 0x000fe20000000000 */
[----:B------:R-:W-:Y:S01]  /*0540*/  @!P0 R2UR UR5, R9 ;  /* 0x00000000090582ca */ /* 0x000fe200000e0000 */
[----:B------:R-:W-:Y:S01]  /*0550*/  @!P0 VIADD R13, R13, 0x1 ;  /* 0x000000010d0d8836 */ /* 0x000fe20000000000 */
[----:B------:R-:W-:Y:S02]  /*0560*/  @P0 R2UR UR6, R8 ;  /* 0x00000000080602ca */ /* 0x000fe400000e0000 */
[----:B------:R-:W-:Y:S02]  /*0570*/  @P0 R2UR UR7, R9 ;  /* 0x00000000090702ca */ /* 0x000fe400000e0000 */
[----:B------:R-:W-:-:S07]  /*0580*/  ISETP.LE.AND P1, PT, R13, R16, PT ;  /* 0x000000100d00720c */ /* 0x000fce0003f23270 */
[----:B------:R1:W-:Y:S04]  /*0590*/  @!P0 STG.E desc[UR4][R10.64], R5 ;  /* 0x000000050a008986 */ /* 0x0003e8000c101904 */
[----:B------:R1:W-:Y:S01]  /*05a0*/  @P0 STG.E desc[UR6][R10.64], R6 ;  /* 0x000000060a000986 */ /* 0x0003e2000c101906 */
[----:B------:R-:W-:-:S13]  /*05b0*/  ISETP.GT.AND P0, PT, R0, R19, PT ;  /* 0x000000130000720c */ /* 0x000fda0003f04270 */
[----:B-1----:R-:W-:Y:S05]  /*05c0*/  @!P0 BRA P1, `(.L_x_4) ;  /* 0xfffffffc00a88947 */ /* 0x002fea000083ffff */
.L_x_3:
[----:B------:R-:W-:Y:S05]  /*05d0*/  BSYNC.RECONVERGENT B0 ;  /* 0x0000000000007941 */ /* 0x000fea0003800200 */
.L_x_2:
[----:B------:R-:W-:Y:S01]  /*05e0*/  ISETP.GE.AND P0, PT, R16, R13, PT ;  /* 0x0000000d1000720c */ /* 0x000fe20003f06270 */
[----:B------:R-:W-:-:S12]  /*05f0*/  BSSY.RECONVERGENT B0, `(.L_x_5) ;  /* 0x000002e000007945 */ /* 0x000fd80003800200 */
[----:B------:R-:W-:Y:S05]  /*0600*/  @!P0 BRA `(.L_x_6) ;  /* 0x0000000000b08947 */ /* 0x000fea0003800000 */
[----:B------:R-:W-:Y:S01]  /*0610*/  IADD3 R2, PT, PT, R2, -R13, RZ ;  /* 0x8000000d02027210 */ /* 0x000fe20007ffe0ff */
[----:B------:R-:W-:Y:S01]  /*0620*/  IMAD.IADD R16, R16, 0x1, -R13 ;  /* 0x0000000110107824 */ /* 0x000fe200078e0a0d */
[----:B------:R-:W-:Y:S02]  /*0630*/  BSSY.RECONVERGENT B1, `(.L_x_7) ;  /* 0x0000010000017945 */ /* 0x000fe40003800200 */
[----:B------:R-:W-:Y:S02]  /*0640*/  LOP3.LUT P1, R2, R2, 0x3, RZ, 0xc0, !PT ;  /* 0x0000000302027812 */ /* 0x000fe4000782c0ff */
[----:B------:R-:W-:-:S11]  /*0650*/  ISETP.GE.U32.AND P0, PT, R16, 0x3, PT ;  /* 0x000000031000780c */ /* 0x000fd60003f06070 */
[----:B------:R-:W-:Y:S05]  /*0660*/  @!P1 BRA `(.L_x_8) ;  /* 0x0000000000309947 */ /* 0x000fea0003800000 */
[----:B------:R-:W-:-:S07]  /*0670*/  IMAD.MOV R2, RZ, RZ, -R2 ;  /* 0x000000ffff027224 */ /* 0x000fce00078e0a02 */
.L_x_9:
[----:B0-----:R-:W-:Y:S01]  /*0680*/  R2UR UR4, R8 ;  /* 0x00000000080472ca */ /* 0x001fe200000e0000 */
[----:B-1----:R-:W-:Y:S01]  /*0690*/  IMAD.WIDE R6, R13, 0x4, R24 ;  /* 0x000000040d067825 */ /* 0x002fe200078e0218 */
[----:B------:R-:W-:-:S13]  /*06a0*/  R2UR UR5, R9 ;  /* 0x00000000090572ca */ /* 0x000fda00000e0000 */
[----:B------:R-:W2:Y:S01]  /*06b0*/  LDG.E R7, desc[UR4][R6.64] ;  /* 0x0000000406077981 */ /* 0x000ea2000c1e1900 */
[----:B------:R-:W-:Y:S01]  /*06c0*/  VIADD R2, R2, 0x1 ;  /* 0x0000000102027836 */ /* 0x000fe20000000000 */
[----:B------:R-:W-:Y:S01]  /*06d0*/  IADD3 R13, PT, PT, R13, 0x1, RZ ;  /* 0x000000010d0d7810 */ /* 0x000fe20007ffe0ff */
[----:B------:R-:W-:-:S03]  /*06e0*/  IMAD.WIDE R4, R3, 0x4, R26 ;  /* 0x0000000403047825 */ /* 0x000fc600078e021a */
[----:B------:R-:W-:Y:S01]  /*06f0*/  ISETP.NE.AND P1, PT, R2, RZ, PT ;  /* 0x000000ff0200720c */ /* 0x000fe20003f25270 */
[----:B------:R-:W-:Y:S01]  /*0700*/  VIADD R3, R3, 0x1 ;  /* 0x0000000103037836 */ /* 0x000fe20000000000 */
[----:B--2---:R1:W-:Y:S11]  /*0710*/  STG.E desc[UR4][R4.64], R7 ;  /* 0x0000000704007986 */ /* 0x0043f6000c101904 */
[----:B------:R-:W-:Y:S05]  /*0720*/  @P1 BRA `(.L_x_9) ;  /* 0xfffffffc00d41947 */ /* 0x000fea000383ffff */
.L_x_8:
[----:B------:R-:W-:Y:S05]  /*0730*/  BSYNC.RECONVERGENT B1 ;  /* 0x0000000000017941 */ /* 0x000fea0003800200 */
.L_x_7:
[----:B------:R-:W-:Y:S05]  /*0740*/  @!P0 BRA `(.L_x_6) ;  /* 0x0000000000608947 */ /* 0x000fea0003800000 */
[----:B-1----:R-:W-:Y:S02]  /*0750*/  IADD3 R4, P0, PT, R26, 0x8, RZ ;  /* 0x000000081a047810 */ /* 0x002fe40007f1e0ff */
[----:B------:R-:W-:Y:S01]  /*0760*/  IADD3 R17, PT, PT, -R22, R13, -R17 ;  /* 0x0000000d16117210 */ /* 0x000fe20007ffe911 */
[----:B------:R-:W-:Y:S02]  /*0770*/  VIADD R13, R13, 0xffffffff ;  /* 0xffffffff0d0d7836 */ /* 0x000fe40000000000 */
[----:B------:R-:W-:-:S08]  /*0780*/  IMAD.X R5, RZ, RZ, R27, P0 ;  /* 0x000000ffff057224 */ /* 0x000fd000000e061b */
.L_x_10:
[----:B0-----:R-:W-:Y:S02]  /*0790*/  R2UR UR4, R8 ;  /* 0x00000000080472ca */ /* 0x001fe400000e0000 */
[----:B------:R-:W-:Y:S02]  /*07a0*/  R2UR UR5, R9 ;  /* 0x00000000090572ca */ /* 0x000fe400000e0000 */
[----:B------:R-:W-:-:S05]  /*07b0*/  IADD3 R7, PT, PT, R13, 0x1, RZ ;  /* 0x000000010d077810 */ /* 0x000fca0007ffe0ff */
[----:B------:R-:W-:-:S06]  /*07c0*/  IMAD.WIDE R6, R7, 0x4, R24 ;  /* 0x0000000407067825 */ /* 0x000fcc00078e0218 */
[----:B--2---:R-:W2:Y:S01]  /*07d0*/  LDG.E R15, desc[UR4][R6.64] ;  /* 0x00000004060f7981 */ /* 0x004ea2000c1e1900 */
[----:B------:R-:W-:Y:S01]  /*07e0*/  R2UR UR6, R8 ;  /* 0x00000000080672ca */ /* 0x000fe200000e0000 */
[----:B------:R-:W-:Y:S01]  /*07f0*/  IMAD.WIDE R10, R3, 0x4, R4 ;  /* 0x00000004030a7825 */ /* 0x000fe200078e0204 */
[----:B------:R-:W-:-:S04]  /*0800*/  R2UR UR7, R9 ;  /* 0x00000000090772ca */ /* 0x000fc800000e0000 */
[----:B--2---:R2:W-:Y:S09]  /*0810*/  STG.E desc[UR4][R10.64+-0x8], R15 ;  /* 0xfffff80f0a007986 */ /* 0x0045f2000c101904 */
[----:B------:R-:W3:Y:S04]  /*0820*/  LDG.E R29, desc[UR6][R6.64+0x4] ;  /* 0x00000406061d7981 */ /* 0x000ee8000c1e1900 */
[----:B---3--:R2:W-:Y:S04]  /*0830*/  STG.E desc[UR4][R10.64+-0x4], R29 ;  /* 0xfffffc1d0a007986 */ /* 0x0085e8000c101904 */
[----:B------:R-:W3:Y:S01]  /*0840*/  LDG.E R2, desc[UR6][R6.64+0x8] ;  /* 0x0000080606027981 */ /* 0x000ee2000c1e1900 */
[----:B------:R-:W-:-:S05]  /*0850*/  VIADD R17, R17, 0x4 ;  /* 0x0000000411117836 */ /* 0x000fca0000000000 */
[----:B------:R-:W-:Y:S01]  /*0860*/  ISETP.NE.AND P0, PT, R17, 0x1, PT ;  /* 0x000000011100780c */ /* 0x000fe20003f05270 */
[----:B---3--:R2:W-:Y:S04]  /*0870*/  STG.E desc[UR4][R10.64], R2 ;  /* 0x000000020a007986 */ /* 0x0085e8000c101904 */
[----:B------:R-:W3:Y:S01]  /*0880*/  LDG.E R12, desc[UR6][R6.64+0xc] ;  /* 0x00000c06060c7981 */ /* 0x000ee2000c1e1900 */
[----:B------:R-:W-:Y:S02]  /*0890*/  VIADD R13, R13, 0x4 ;  /* 0x000000040d0d7836 */ /* 0x000fe40000000000 */
[----:B------:R-:W-:Y:S01]  /*08a0*/  VIADD R3, R3, 0x4 ;  /* 0x0000000403037836 */ /* 0x000fe20000000000 */
[----:B---3--:R2:W-:Y:S04]  /*08b0*/  STG.E desc[UR4][R10.64+0x4], R12 ;  /* 0x0000040c0a007986 */ /* 0x0085e8000c101904 */
[----:B------:R-:W-:Y:S05]  /*08c0*/  @P0 BRA `(.L_x_10) ;  /* 0xfffffffc00b00947 */ /* 0x000fea000383ffff */
.L_x_6:
[----:B------:R-:W-:Y:S05]  /*08d0*/  BSYNC.RECONVERGENT B0 ;  /* 0x0000000000007941 */ /* 0x000fea0003800200 */
.L_x_5:
[----:B------:R-:W-:Y:S01]  /*08e0*/  ISETP.GE.AND P0, PT, R19, R0, PT ;  /* 0x000000001300720c */ /* 0x000fe20003f06270 */
[----:B------:R-:W-:-:S12]  /*08f0*/  BSSY.RECONVERGENT B0, `(.L_x_11) ;  /* 0x000002e000007945 */ /* 0x000fd80003800200 */
[----:B------:R-:W-:Y:S05]  /*0900*/  @!P0 BRA `(.L_x_12) ;  /* 0x0000000000b08947 */ /* 0x000fea0003800000 */
[----:B-1----:R-:W-:Y:S01]  /*0910*/  IADD3 R4, PT, PT, -R0, R19, RZ ;  /* 0x0000001300047210 */ /* 0x002fe20007ffe1ff */
[----:B------:R-:W-:Y:S03]  /*0920*/  BSSY.RECONVERGENT B1, `(.L_x_13) ;  /* 0x0000011000017945 */ /* 0x000fe60003800200 */
[C---:B------:R-:W-:Y:S01]  /*0930*/  ISETP.GE.U32.AND P0, PT, R4.reuse, 0x3, PT ;  /* 0x000000030400780c */ /* 0x040fe20003f06070 */
[----:B--2---:R-:W-:-:S05]  /*0940*/  VIADD R2, R4, 0x1 ;  /* 0x0000000104027836 */ /* 0x004fca0000000000 */
[----:B------:R-:W-:-:S13]  /*0950*/  LOP3.LUT P1, R2, R2, 0x3, RZ, 0xc0, !PT ;  /* 0x0000000302027812 */ /* 0x000fda000782c0ff */
[----:B------:R-:W-:Y:S05]  /*0960*/  @!P1 BRA `(.L_x_14) ;  /* 0x0000000000309947 */ /* 0x000fea0003800000 */
[----:B------:R-:W-:-:S07]  /*0970*/  IMAD.MOV R2, RZ, RZ, -R2 ;  /* 0x000000ffff027224 */ /* 0x000fce00078e0a02 */
.L_x_15:
        /* <DEDUP_REMOVED lines=11> */
.L_x_14:
[----:B------:R-:W-:Y:S05]  /*0a30*/  BSYNC.RECONVERGENT B1 ;  /* 0x0000000000017941 */ /* 0x000fea0003800200 */
.L_x_13:
[----:B------:R-:W-:Y:S05]  /*0a40*/  @!P0 BRA `(.L_x_12) ;  /* 0x0000000000608947 */ /* 0x000fea0003800000 */
[----:B------:R-:W-:Y:S01]  /*0a50*/  IADD3 R4, P0, PT, R26, 0x8, RZ ;  /* 0x000000081a047810 */ /* 0x000fe20007f1e0ff */
[C---:B------:R-:W-:Y:S02]  /*0a60*/  IMAD.IADD R2, R0.reuse, 0x1, -R19 ;  /* 0x0000000100027824 */ /* 0x040fe400078e0a13 */
[----:B------:R-:W-:Y:S01]  /*0a70*/  VIADD R0, R0, 0xffffffff ;  /* 0xffffffff00007836 */ /* 0x000fe20000000000 */
[----:B-1----:R-:W-:-:S09]  /*0a80*/  IADD3.X R5, PT, PT, RZ, R27, RZ, P0, !PT ;  /* 0x0000001bff057210 */ /* 0x002fd200007fe4ff */
.L_x_16:
[----:B0-----:R-:W-:Y:S01]  /*0a90*/  R2UR UR4, R8 ;  /* 0x00000000080472ca */ /* 0x001fe200000e0000 */
[----:B------:R-:W-:Y:S01]  /*0aa0*/  VIADD R7, R0, 0x1 ;  /* 0x0000000100077836 */ /* 0x000fe20000000000 */
[----:B------:R-:W-:-:S03]  /*0ab0*/  R2UR UR5, R9 ;  /* 0x00000000090572ca */ /* 0x000fc600000e0000 */
[----:B------:R-:W-:-:S10]  /*0ac0*/  IMAD.WIDE R6, R7, 0x4, R24 ;  /* 0x0000000407067825 */ /* 0x000fd400078e0218 */
[----:B---3--:R-:W2:Y:S01]  /*0ad0*/  LDG.E R13, desc[UR4][R6.64] ;  /* 0x00000004060d7981 */ /* 0x008ea2000c1e1900 */
[----:B------:R-:W-:Y:S01]  /*0ae0*/  R2UR UR6, R8 ;  /* 0x00000000080672ca */ /* 0x000fe200000e0000 */
[----:B------:R-:W-:Y:S01]  /*0af0*/  IMAD.WIDE R10, R3, 0x4, R4 ;  /* 0x00000004030a7825 */ /* 0x000fe200078e0204 */
[----:B------:R-:W-:-:S04]  /*0b00*/  R2UR UR7, R9 ;  /* 0x00000000090772ca */ /* 0x000fc800000e0000 */
[----:B--2---:R3:W-:Y:S09]  /*0b10*/  STG.E desc[UR4][R10.64+-0x8], R13 ;  /* 0xfffff80d0a007986 */ /* 0x0047f2000c101904 */
[----:B------:R-:W2:Y:S04]  /*0b20*/  LDG.E R15, desc[UR6][R6.64+0x4] ;  /* 0x00000406060f7981 */ /* 0x000ea8000c1e1900 */
[----:B--2---:R3:W-:Y:S04]  /*0b30*/  STG.E desc[UR4][R10.64+-0x4], R15 ;  /* 0xfffffc0f0a007986 */ /* 0x0047e8000c101904 */
[----:B------:R-:W2:Y:S01]  /*0b40*/  LDG.E R17, desc[UR6][R6.64+0x8] ;  /* 0x0000080606117981 */ /* 0x000ea2000c1e1900 */
[----:B------:R-:W-:-:S05]  /*0b50*/  VIADD R2, R2, 0x4 ;  /* 0x0000000402027836 */ /* 0x000fca0000000000 */
[----:B------:R-:W-:Y:S01]  /*0b60*/  ISETP.NE.AND P0, PT, R2, 0x1, PT ;  /* 0x000000010200780c */ /* 0x000fe20003f05270 */
[----:B--2---:R3:W-:Y:S04]  /*0b70*/  STG.E desc[UR4][R10.64], R17 ;  /* 0x000000110a007986 */ /* 0x0047e8000c101904 */
[----:B------:R-:W2:Y:S01]  /*0b80*/  LDG.E R29, desc[UR6][R6.64+0xc] ;  /* 0x00000c06061d7981 */ /* 0x000ea2000c1e1900 */
[----:B------:R-:W-:Y:S01]  /*0b90*/  VIADD R0, R0, 0x4 ;  /* 0x0000000400007836 */ /* 0x000fe20000000000 */
[----:B------:R-:W-:Y:S02]  /*0ba0*/  IADD3 R3, PT, PT, R3, 0x4, RZ ;  /* 0x0000000403037810 */ /* 0x000fe40007ffe0ff */
[----:B--2---:R3:W-:Y:S04]  /*0bb0*/  STG.E desc[UR4][R10.64+0x4], R29 ;  /* 0x0000041d0a007986 */ /* 0x0047e8000c101904 */
[----:B------:R-:W-:Y:S05]  /*0bc0*/  @P0 BRA `(.L_x_16) ;  /* 0xfffffffc00b00947 */ /* 0x000fea000383ffff */
.L_x_12:
[----:B------:R-:W-:Y:S05]  /*0bd0*/  BSYNC.RECONVERGENT B0 ;  /* 0x0000000000007941 */ /* 0x000fea0003800200 */
.L_x_11:
[----:B------:R-:W-:-:S13]  /*0be0*/  ISETP.GE.AND P0, PT, R19, R22, PT ;  /* 0x000000161300720c */ /* 0x000fda0003f06270 */
[----:B------:R-:W-:Y:S05]  /*0bf0*/  @!P0 BRA `(.L_x_1) ;  /* 0x0000000000a48947 */ /* 0x000fea0003800000 */
[C---:B------:R-:W-:Y:S01]  /*0c00*/  VIADD R0, R18.reuse, 0x1 ;  /* 0x0000000112007836 */ /* 0x040fe20000000000 */
[----:B------:R-:W-:Y:S01]  /*0c10*/  BSSY.RECONVERGENT B0, `(.L_x_17) ;  /* 0x000000f000007945 */ /* 0x000fe20003800200 */
[----:B------:R-:W-:-:S03]  /*0c20*/  ISETP.GE.U32.AND P0, PT, R18, 0x3, PT ;  /* 0x000000031200780c */ /* 0x000fc60003f06070 */
[----:B------:R-:W-:-:S13]  /*0c30*/  LOP3.LUT P1, R0, R0, 0x3, RZ, 0xc0, !PT ;  /* 0x0000000300007812 */ /* 0x000fda000782c0ff */
[----:B------:R-:W-:Y:S05]  /*0c40*/  @!P1 BRA `(.L_x_18) ;  /* 0x00000000002c9947 */ /* 0x000fea0003800000 */
[----:B------:R-:W-:-:S07]  /*0c50*/  IMAD.MOV R0, RZ, RZ, -R0 ;  /* 0x000000ffff007224 */ /* 0x000fce00078e0a00 */
.L_x_19:
[----:B0-----:R-:W-:Y:S01]  /*0c60*/  R2UR UR4, R8 ;  /* 0x00000000080472ca */ /* 0x001fe200000e0000 */
[----:B-1--4-:R-:W-:Y:S01]  /*0c70*/  IMAD.WIDE R4, R22, 0x4, R26 ;  /* 0x0000000416047825 */ /* 0x012fe200078e021a */
[----:B------:R-:W-:-:S13]  /*0c80*/  R2UR UR5, R9 ;  /* 0x00000000090572ca */ /* 0x000fda00000e0000 */
[----:B------:R-:W4:Y:S01]  /*0c90*/  LDG.E R5, desc[UR4][R4.64] ;  /* 0x0000000404057981 */ /* 0x000f22000c1e1900 */
[----:B------:R-:W-:Y:S02]  /*0ca0*/  VIADD R0, R0, 0x1 ;  /* 0x0000000100007836 */ /* 0x000fe40000000000 */
[C---:B--2---:R-:W-:Y:S01]  /*0cb0*/  IMAD.WIDE R2, R22.reuse, 0x4, R24 ;  /* 0x0000000416027825 */ /* 0x044fe200078e0218 */
[----:B------:R-:W-:Y:S02]  /*0cc0*/  IADD3 R22, PT, PT, R22, 0x1, RZ ;  /* 0x0000000116167810 */ /* 0x000fe40007ffe0ff */
[----:B------:R-:W-:Y:S02]  /*0cd0*/  ISETP.NE.AND P1, PT, R0, RZ, PT ;  /* 0x000000ff0000720c */ /* 0x000fe40003f25270 */
[----:B----4-:R4:W-:Y:S11]  /*0ce0*/  STG.E desc[UR4][R2.64], R5 ;  /* 0x0000000502007986 */ /* 0x0109f6000c101904 */
[----:B------:R-:W-:Y:S05]  /*0cf0*/  @P1 BRA `(.L_x_19) ;  /* 0xfffffffc00d81947 */ /* 0x000fea000383ffff */
.L_x_18:
[----:B------:R-:W-:Y:S05]  /*0d00*/  BSYNC.RECONVERGENT B0 ;  /* 0x0000000000007941 */ /* 0x000fea0003800200 */
.L_x_17:
[----:B------:R-:W-:Y:S05]  /*0d10*/  @!P0 BRA `(.L_x_1) ;  /* 0x00000000005c8947 */ /* 0x000fea0003800000 */
[----:B------:R-:W-:Y:S01]  /*0d20*/  BSSY.RECONVERGENT B0, `(.L_x_1) ;  /* 0x0000016000007945 */ /* 0x000fe20003800200 */
[C---:B------:R-:W-:Y:S02]  /*0d30*/  IMAD.IADD R19, R22.reuse, 0x1, -R19 ;  /* 0x0000000116137824 */ /* 0x040fe400078e0a13 */
[----:B------:R-:W-:-:S07]  /*0d40*/  VIADD R22, R22, 0xffffffff ;  /* 0xffffffff16167836 */ /* 0x000fce0000000000 */
.L_x_20:
[----:B0-----:R-:W-:Y:S01]  /*0d50*/  R2UR UR4, R8 ;  /* 0x00000000080472ca */ /* 0x001fe200000e0000 */
[----:B-1--4-:R-:W-:Y:S01]  /*0d60*/  VIADD R5, R22, 0x1 ;  /* 0x0000000116057836 */ /* 0x012fe20000000000 */
[----:B------:R-:W-:-:S03]  /*0d70*/  R2UR UR5, R9 ;  /* 0x00000000090572ca */ /* 0x000fc600000e0000 */
[----:B--2---:R-:W-:-:S10]  /*0d80*/  IMAD.WIDE R2, R5, 0x4, R26 ;  /* 0x0000000405027825 */ /* 0x004fd400078e021a */
[----:B------:R-:W2:Y:S01]  /*0d90*/  LDG.E R7, desc[UR4][R2.64] ;  /* 0x0000000402077981 */ /* 0x000ea2000c1e1900 */
[----:B------:R-:W-:Y:S01]  /*0da0*/  R2UR UR6, R8 ;  /* 0x00000000080672ca */ /* 0x000fe200000e0000 */
[----:B------:R-:W-:Y:S01]  /*0db0*/  IMAD.WIDE R4, R5, 0x4, R24 ;  /* 0x0000000405047825 */ /* 0x000fe200078e0218 */
[----:B------:R-:W-:-:S04]  /*0dc0*/  R2UR UR7, R9 ;  /* 0x00000000090772ca */ /* 0x000fc800000e0000 */
[----:B--2---:R0:W-:Y:S09]  /*0dd0*/  STG.E desc[UR4][R4.64], R7 ;  /* 0x0000000704007986 */ /* 0x0041f2000c101904 */
[----:B---3--:R-:W2:Y:S04]  /*0de0*/  LDG.E R11, desc[UR6][R2.64+0x4] ;  /* 0x00000406020b7981 */ /* 0x008ea8000c1e1900 */
[----:B--2---:R0:W-:Y:S04]  /*0df0*/  STG.E desc[UR4][R4.64+0x4], R11 ;  /* 0x0000040b04007986 */ /* 0x0041e8000c101904 */
[----:B------:R-:W2:Y:S01]  /*0e00*/  LDG.E R13, desc[UR6][R2.64+0x8] ;  /* 0x00000806020d7981 */ /* 0x000ea2000c1e1900 */
[----:B------:R-:W-:-:S04]  /*0e10*/  IADD3 R19, PT, PT, R19, 0x4, RZ ;  /* 0x0000000413137810 */ /* 0x000fc80007ffe0ff */
[----:B------:R-:W-:Y:S01]  /*0e20*/  ISETP.NE.AND P0, PT, R19, 0x1, PT ;  /* 0x000000011300780c */ /* 0x000fe20003f05270 */
[----:B--2---:R0:W-:Y:S04]  /*0e30*/  STG.E desc[UR4][R4.64+0x8], R13 ;  /* 0x0000080d04007986 */ /* 0x0041e8000c101904 */
[----:B------:R-:W2:Y:S01]  /*0e40*/  LDG.E R15, desc[UR6][R2.64+0xc] ;  /* 0x00000c06020f7981 */ /* 0x000ea2000c1e1900 */
[----:B------:R-:W-:-:S03]  /*0e50*/  VIADD R22, R22, 0x4 ;  /* 0x0000000416167836 */ /* 0x000fc60000000000 */
[----:B--2---:R0:W-:Y:S04]  /*0e60*/  STG.E desc[UR4][R4.64+0xc], R15 ;  /* 0x00000c0f04007986 */ /* 0x0041e8000c101904 */
[----:B------:R-:W-:Y:S05]  /*0e70*/  @P0 BRA `(.L_x_20) ;  /* 0xfffffffc00b40947 */ /* 0x000fea000383ffff */
[----:B------:R-:W-:Y:S05]  /*0e80*/  BSYNC.RECONVERGENT B0 ;  /* 0x0000000000007941 */ /* 0x000fea0003800200 */
.L_x_1:
[----:B------:R-:W-:Y:S05]  /*0e90*/  BSYNC.RECONVERGENT B6 ;  /* 0x0000000000067941 */ /* 0x000fea0003800200 */
.L_x_0:
[----:B------:R-:W0:Y:S01]  /*0ea0*/  LDL R20, [R1+0x14] ;  /* 0x0000140001147983 */ /* 0x000e220000100800 */
[----:B------:R5:W-:Y:S05]  /*0eb0*/  BMOV.32 B6, R23 ;  /* 0x0000001706007356 */ /* 0x000bea0000000000 */
[----:B------:R-:W0:Y:S04]  /*0ec0*/  LDL R21, [R1+0x18] ;  /* 0x0000180001157983 */ /* 0x000e280000100800 */
[----:B--2-4-:R-:W0:Y:S04]  /*0ed0*/  LDL R2, [R1] ;  /* 0x0000000001027983 */ /* 0x014e280000100800 */
[----:B------:R-:W0:Y:S04]  /*0ee0*/  LDL R16, [R1+0x4] ;  /* 0x0000040001107983 */ /* 0x000e280000100800 */
[----:B---3--:R-:W0:Y:S04]  /*0ef0*/  LDL R17, [R1+0x8] ;  /* 0x0000080001117983 */ /* 0x008e280000100800 */
[----:B------:R-:W0:Y:S04]  /*0f00*/  LDL R18, [R1+0xc] ;  /* 0x00000c0001127983 */ /* 0x000e280000100800 */
[----:B------:R-:W0:Y:S04]  /*0f10*/  LDL R19, [R1+0x10] ;  /* 0x0000100001137983 */ /* 0x000e280000100800 */
[----:B------:R-:W0:Y:S04]  /*0f20*/  LDL R22, [R1+0x1c] ;  /* 0x00001c0001167983 */ /* 0x000e280000100800 */
[----:B-----5:R-:W0:Y:S04]  /*0f30*/  LDL R23, [R1+0x20] ;  /* 0x0000200001177983 */ /* 0x020e280000100800 */
[----:B------:R-:W0:Y:S04]  /*0f40*/  LDL R24, [R1+0x24] ;  /* 0x0000240001187983 */ /* 0x000e280000100800 */
[----:B------:R-:W0:Y:S04]  /*0f50*/  LDL R25, [R1+0x28] ;  /* 0x0000280001197983 */ /* 0x000e280000100800 */
[----:B------:R-:W0:Y:S04]  /*0f60*/  LDL R26, [R1+0x2c] ;  /* 0x00002c00011a7983 */ /* 0x000e280000100800 */
[----:B------:R-:W0:Y:S04]  /*0f70*/  LDL R27, [R1+0x30] ;  /* 0x00003000011b7983 */ /* 0x000e280000100800 */
[----:B------:R2:W0:Y:S02]  /*0f80*/  LDL R29, [R1+0x34] ;  /* 0x00003400011d7983 */ /* 0x0004240000100800 */
[----:B--2---:R-:W-:Y:S01]  /*0f90*/  VIADD R1, R1, 0x38 ;  /* 0x0000003801017836 */ /* 0x004fe20000000000 */
[----:B01----:R-:W-:Y:S06]  /*0fa0*/  RET.REL.NODEC R20 `(_Z9mergeSortPiS_i) ;  /* 0xfffffff014147950 */ /* 0x003fec0003c3ffff */
.L_x_21:
[----:B------:R-:W-:-:S00]  /*0fb0*/  BRA `(.L_x_21) ;  /* 0xfffffffc00fc7947 */ /* 0x000fc0000383ffff */
[----:B------:R-:W-:-:S00]  /*0fc0*/  NOP ;  /* 0x0000000000007918 */ /* 0x000fc00000000000 */
        /* <DEDUP_REMOVED lines=11> */
.L_x_22:


//--------------------- .nv.shared.reserved.0     --------------------------
	.section	.nv.shared.reserved.0,"aw",@nobits
	.weak		__nv_reservedSMEM_offset_0_alias
	.size		__nv_reservedSMEM_offset_0_alias, 0, 64
	.other		__nv_reservedSMEM_offset_0_alias,@"STO_CUDA_RESERVED_SHARED STV_DEFAULT"
__nv_reservedSMEM_offset_0_alias:
	.zero		0
	.zero		64


//--------------------- .nv.constant0._Z9mergeSortPiS_i --------------------------
	.section	.nv.constant0._Z9mergeSortPiS_i,"a",@progbits
	.sectionflags	@""
	.align	4
.nv.constant0._Z9mergeSortPiS_i:
	.zero		916


//--------------------- SYMBOLS --------------------------

	.type		.nv.reservedSmem.offset0,@object
	.size		.nv.reservedSmem.offset0,0x4
